	.headerflags	@"EF_CUDA_TEXMODE_UNIFIED EF_CUDA_64BIT_ADDRESS EF_CUDA_ACCELERATORS EF_CUDA_SM90 EF_CUDA_VIRTUAL_SM(EF_CUDA_SM90)"
	.elftype	@"ET_EXEC"


//--------------------- .nv.info                  --------------------------
	.section	.nv.info,"",@"SHT_CUDA_INFO"
	.align	4


	//----- nvinfo : EIATTR_REGCOUNT
	.align		4
        /*0000*/ 	.byte	0x04, 0x2f
        /*0002*/ 	.short	(.L_1 - .L_0)
	.align		4
.L_0:
        /*0004*/ 	.word	index@(triton_poi_fused__softmax_5)
        /*0008*/ 	.word	0x00000016


	//----- nvinfo : EIATTR_MIN_STACK_SIZE
	.align		4
.L_1:
        /*000c*/ 	.byte	0x04, 0x12
        /*000e*/ 	.short	(.L_3 - .L_2)
	.align		4
.L_2:
        /*0010*/ 	.word	index@(triton_poi_fused__softmax_5)
        /*0014*/ 	.word	0x00000000


	//----- nvinfo : EIATTR_FRAME_SIZE
	.align		4
.L_3:
        /*0018*/ 	.byte	0x04, 0x11
        /*001a*/ 	.short	(.L_5 - .L_4)
	.align		4
.L_4:
        /*001c*/ 	.word	index@(triton_poi_fused__softmax_5)
        /*0020*/ 	.word	0x00000000


	//----- nvinfo : EIATTR_MIN_STACK_SIZE
	.align		4
.L_5:
        /*0024*/ 	.byte	0x04, 0x12
        /*0026*/ 	.short	(.L_7 - .L_6)
	.align		4
.L_6:
        /*0028*/ 	.word	index@(triton_poi_fused__softmax_5)
        /*002c*/ 	.word	0x00000000
.L_7:


//--------------------- .nv.info.triton_poi_fused__softmax_5 --------------------------
	.section	.nv.info.triton_poi_fused__softmax_5,"",@"SHT_CUDA_INFO"
	.sectionflags	@""
	.align	4


	//----- nvinfo : EIATTR_CUDA_API_VERSION
	.align		4
        /*0000*/ 	.byte	0x04, 0x37
        /*0002*/ 	.short	(.L_9 - .L_8)
.L_8:
        /*0004*/ 	.word	0x0000007c


	//----- nvinfo : EIATTR_KPARAM_INFO
	.align		4
.L_9:
        /*0008*/ 	.byte	0x04, 0x17
        /*000a*/ 	.short	(.L_11 - .L_10)
.L_10:
        /*000c*/ 	.word	0x00000000
        /*0010*/ 	.short	0x0003
        /*0012*/ 	.short	0x0018
        /*0014*/ 	.byte	0x00, 0xf0, 0x11, 0x00


	//----- nvinfo : EIATTR_KPARAM_INFO
	.align		4
.L_11:
        /*0018*/ 	.byte	0x04, 0x17
        /*001a*/ 	.short	(.L_13 - .L_12)
.L_12:
        /*001c*/ 	.word	0x00000000
        /*0020*/ 	.short	0x0002
        /*0022*/ 	.short	0x0010
        /*0024*/ 	.byte	0x00, 0xf4, 0x21, 0x00


	//----- nvinfo : EIATTR_KPARAM_INFO
	.align		4
.L_13:
        /*0028*/ 	.byte	0x04, 0x17
        /*002a*/ 	.short	(.L_15 - .L_14)
.L_14:
        /*002c*/ 	.word	0x00000000
        /*0030*/ 	.short	0x0001
        /*0032*/ 	.short	0x0008
        /*0034*/ 	.byte	0x00, 0xf4, 0x21, 0x00


	//----- nvinfo : EIATTR_KPARAM_INFO
	.align		4
.L_15:
        /*0038*/ 	.byte	0x04, 0x17
        /*003a*/ 	.short	(.L_17 - .L_16)
.L_16:
        /*003c*/ 	.word	0x00000000
        /*0040*/ 	.short	0x0000
        /*0042*/ 	.short	0x0000
        /*0044*/ 	.byte	0x00, 0xf4, 0x21, 0x00


	//----- nvinfo : EIATTR_SPARSE_MMA_MASK
	.align		4
.L_17:
        /*0048*/ 	.byte	0x03, 0x50
        /*004a*/ 	.short	0x0000


	//----- nvinfo : EIATTR_MAXREG_COUNT
	.align		4
        /*004c*/ 	.byte	0x03, 0x1b
        /*004e*/ 	.short	0x00ff


	//----- nvinfo : EIATTR_EXIT_INSTR_OFFSETS
	.align		4
        /*0050*/ 	.byte	0x04, 0x1c
        /*0052*/ 	.short	(.L_19 - .L_18)


	//   ....[0]....
.L_18:
        /*0054*/ 	.word	0x00000500


	//   ....[1]....
        /*0058*/ 	.word	0x00000520


	//----- nvinfo : EIATTR_REQNTID
	.align		4
.L_19:
        /*005c*/ 	.byte	0x04, 0x10
        /*005e*/ 	.short	(.L_21 - .L_20)
.L_20:
        /*0060*/ 	.word	0x00000080
        /*0064*/ 	.word	0x00000001
        /*0068*/ 	.word	0x00000001


	//----- nvinfo : EIATTR_CBANK_PARAM_SIZE
	.align		4
.L_21:
        /*006c*/ 	.byte	0x03, 0x19
        /*006e*/ 	.short	0x001c


	//----- nvinfo : EIATTR_PARAM_CBANK
	.align		4
        /*0070*/ 	.byte	0x04, 0x0a
        /*0072*/ 	.short	(.L_23 - .L_22)
	.align		4
.L_22:
        /*0074*/ 	.word	index@(.nv.constant0.triton_poi_fused__softmax_5)
        /*0078*/ 	.short	0x0210
        /*007a*/ 	.short	0x001c


	//----- nvinfo : EIATTR_SW_WAR
	.align		4
.L_23:
        /*007c*/ 	.byte	0x04, 0x36
        /*007e*/ 	.short	(.L_25 - .L_24)
.L_24:
        /*0080*/ 	.word	0x00000008
.L_25:


//--------------------- .nv.callgraph             --------------------------
	.section	.nv.callgraph,"",@"SHT_CUDA_CALLGRAPH"
	.align	4
	.sectionentsize	8
	.align		4
        /*0000*/ 	.word	0x00000000
	.align		4
        /*0004*/ 	.word	0xffffffff
	.align		4
        /*0008*/ 	.word	0x00000000
	.align		4
        /*000c*/ 	.word	0xfffffffe
	.align		4
        /*0010*/ 	.word	0x00000000
	.align		4
        /*0014*/ 	.word	0xfffffffd
	.align		4
        /*0018*/ 	.word	0x00000000
	.align		4
        /*001c*/ 	.word	0xfffffffc


//--------------------- .text.triton_poi_fused__softmax_5 --------------------------
	.section	.text.triton_poi_fused__softmax_5,"ax",@progbits
	.align	128
        .global         triton_poi_fused__softmax_5
        .type           triton_poi_fused__softmax_5,@function
        .size           triton_poi_fused__softmax_5,(.L_x_1 - triton_poi_fused__softmax_5)
        .other          triton_poi_fused__softmax_5,@"STO_CUDA_ENTRY STV_DEFAULT"
triton_poi_fused__softmax_5:
.text.triton_poi_fused__softmax_5:
[----:B------:R-:W0:Y:S02]  /*0000*/  LDC R1, c[0x0][0x28] ;  /* 0x00000a00ff017b82 */ /* 0x000e240000000800 */
[----:B------:R-:W1:Y:S01]  /*0010*/  S2R R0, SR_TID.X ;  /* 0x0000000000007919 */ /* 0x000e620000002100 */
[----:B------:R-:W2:Y:S01]  /*0020*/  LDC.64 R2, c[0x0][0x210] ;  /* 0x00008400ff027b82 */ /* 0x000ea20000000a00 */
[----:B------:R-:W-:Y:S01]  /*0030*/  HFMA2.MMA R15, -RZ, RZ, 0, 0 ;  /* 0x00000000ff0f7435 */ /* 0x000fe200000001ff */
[----:B------:R-:W-:Y:S01]  /*0040*/  MOV R12, RZ ;  /* 0x000000ff000c7202 */ /* 0x000fe20000000f00 */
[----:B------:R-:W3:Y:S01]  /*0050*/  S2R R5, SR_CTAID.X ;  /* 0x0000000000057919 */ /* 0x000ee20000002500 */
[----:B------:R-:W-:Y:S01]  /*0060*/  ULDC.64 UR4, c[0x0][0x208] ;  /* 0x0000820000047ab9 */ /* 0x000fe20000000a00 */
[----:B------:R-:W-:Y:S01]  /*0070*/  HFMA2.MMA R17, -RZ, RZ, 0, 0 ;  /* 0x00000000ff117435 */ /* 0x000fe200000001ff */
[----:B-1----:R-:W-:-:S04]  /*0080*/  LOP3.LUT R0, R0, 0x7f, RZ, 0xc0, !PT ;  /* 0x0000007f00007812 */ /* 0x002fc800078ec0ff */
[----:B---3--:R-:W-:-:S04]  /*0090*/  LEA R0, R5, R0, 0x7 ;  /* 0x0000000005007211 */ /* 0x008fc800078e38ff */
[C---:B------:R-:W-:Y:S01]  /*00a0*/  ISETP.GE.AND P0, PT, R0.reuse, 0x50, PT ;  /* 0x000000500000780c */ /* 0x040fe20003f06270 */
[----:B------:R-:W-:-:S04]  /*00b0*/  IMAD R13, R0, 0x5, RZ ;  /* 0x00000005000d7824 */ /* 0x000fc800078e02ff */
[----:B--2---:R-:W-:Y:S01]  /*00c0*/  IMAD.WIDE R4, R13, 0x4, R2 ;  /* 0x000000040d047825 */ /* 0x004fe200078e0202 */
[----:B------:R-:W-:-:S05]  /*00d0*/  IADD3 R7, R13, 0x1, RZ ;  /* 0x000000010d077810 */ /* 0x000fca0007ffe0ff */
[----:B------:R-:W-:Y:S02]  /*00e0*/  IMAD.WIDE R6, R7, 0x4, R2 ;  /* 0x0000000407067825 */ /* 0x000fe400078e0202 */
[----:B------:R-:W2:Y:S01]  /*00f0*/  @!P0 LDG.E.EL R15, desc[UR4][R4.64] ;  /* 0x00000004040f8981 */ /* 0x000ea2000c2e1900 */
[----:B------:R-:W-:-:S03]  /*0100*/  IADD3 R9, R13, 0x2, RZ ;  /* 0x000000020d097810 */ /* 0x000fc60007ffe0ff */
[----:B------:R1:W3:Y:S02]  /*0110*/  @!P0 LDG.E.EL R12, desc[UR4][R6.64] ;  /* 0x00000004060c8981 */ /* 0x0002e4000c2e1900 */
[----:B------:R-:W-:-:S05]  /*0120*/  IMAD.WIDE R8, R9, 0x4, R2 ;  /* 0x0000000409087825 */ /* 0x000fca00078e0202 */
[----:B------:R-:W4:Y:S01]  /*0130*/  @!P0 LDG.E.EL R17, desc[UR4][R8.64] ;  /* 0x0000000408118981 */ /* 0x000f22000c2e1900 */
[----:B------:R-:W-:Y:S02]  /*0140*/  IADD3 R11, R13, 0x3, RZ ;  /* 0x000000030d0b7810 */ /* 0x000fe40007ffe0ff */
[----:B------:R-:W-:Y:S01]  /*0150*/  MOV R19, RZ ;  /* 0x000000ff00137202 */ /* 0x000fe20000000f00 */
[----:B-1----:R-:W1:Y:S02]  /*0160*/  LDC.64 R6, c[0x0][0x220] ;  /* 0x00008800ff067b82 */ /* 0x002e640000000a00 */
[----:B------:R-:W-:Y:S01]  /*0170*/  IMAD.WIDE R10, R11, 0x4, R2 ;  /* 0x000000040b0a7825 */ /* 0x000fe200078e0202 */
[----:B------:R-:W-:-:S04]  /*0180*/  IADD3 R13, R13, 0x4, RZ ;  /* 0x000000040d0d7810 */ /* 0x000fc80007ffe0ff */
[----:B------:R-:W5:Y:S01]  /*0190*/  @!P0 LDG.E.EL R19, desc[UR4][R10.64] ;  /* 0x000000040a138981 */ /* 0x000f62000c2e1900 */
[----:B------:R-:W-:Y:S01]  /*01a0*/  IMAD.WIDE R4, R13, 0x4, R2 ;  /* 0x000000040d047825 */ /* 0x000fe200078e0202 */
[----:B------:R-:W-:-:S10]  /*01b0*/  HFMA2.MMA R3, -RZ, RZ, 0, 0 ;  /* 0x00000000ff037435 */ /* 0x000fd400000001ff */
[----:B------:R1:W5:Y:S02]  /*01c0*/  @!P0 LDG.E.EL R3, desc[UR4][R4.64] ;  /* 0x0000000404038981 */ /* 0x000364000c2e1900 */
[C---:B-1----:R-:W-:Y:S01]  /*01d0*/  IMAD.WIDE R6, R0.reuse, 0x4, R6 ;  /* 0x0000000400067825 */ /* 0x042fe200078e0206 */
[----:B------:R-:W1:Y:S03]  /*01e0*/  LDC.64 R4, c[0x0][0x218] ;  /* 0x00008600ff047b82 */ /* 0x000e660000000a00 */
[----:B-1----:R-:W-:Y:S01]  /*01f0*/  IMAD.WIDE R4, R0, 0x4, R4 ;  /* 0x0000000400047825 */ /* 0x002fe200078e0204 */
[C---:B--2---:R-:W-:Y:S02]  /*0200*/  FSETP.NAN.AND P2, PT, R15.reuse, R15, PT ;  /* 0x0000000f0f00720b */ /* 0x044fe40003f48000 */
[----:B---3--:R-:W-:-:S04]  /*0210*/  FSETP.GT.AND P1, PT, R15, R12, PT ;  /* 0x0000000c0f00720b */ /* 0x008fc80003f24000 */
[----:B------:R-:W-:-:S04]  /*0220*/  FSEL R2, R15, R12, P1 ;  /* 0x0000000c0f027208 */ /* 0x000fc80000800000 */
[----:B------:R-:W-:-:S04]  /*0230*/  FSEL R2, R15, R2, P2 ;  /* 0x000000020f027208 */ /* 0x000fc80001000000 */
[C---:B----4-:R-:W-:Y:S02]  /*0240*/  FSETP.GT.AND P1, PT, R2.reuse, R17, PT ;  /* 0x000000110200720b */ /* 0x050fe40003f24000 */
[----:B------:R-:W-:-:S11]  /*0250*/  FSETP.NAN.AND P2, PT, R2, R2, PT ;  /* 0x000000020200720b */ /* 0x000fd60003f48000 */
[----:B------:R-:W-:-:S04]  /*0260*/  @!P1 FSEL R2, R2, R17, P2 ;  /* 0x0000001102029208 */ /* 0x000fc80001000000 */
[C---:B-----5:R-:W-:Y:S02]  /*0270*/  FSETP.GT.AND P1, PT, R2.reuse, R19, PT ;  /* 0x000000130200720b */ /* 0x060fe40003f24000 */
[----:B------:R-:W-:-:S11]  /*0280*/  FSETP.NAN.AND P2, PT, R2, R2, PT ;  /* 0x000000020200720b */ /* 0x000fd60003f48000 */
[----:B------:R-:W-:-:S04]  /*0290*/  @!P1 FSEL R2, R2, R19, P2 ;  /* 0x0000001302029208 */ /* 0x000fc80001000000 */
[C---:B------:R-:W-:Y:S02]  /*02a0*/  FSETP.GT.AND P1, PT, R2.reuse, R3, PT ;  /* 0x000000030200720b */ /* 0x040fe40003f24000 */
[----:B------:R-:W-:-:S11]  /*02b0*/  FSETP.NAN.AND P2, PT, R2, R2, PT ;  /* 0x000000020200720b */ /* 0x000fd60003f48000 */
[----:B------:R-:W-:-:S05]  /*02c0*/  @!P1 FSEL R2, R2, R3, P2 ;  /* 0x0000000302029208 */ /* 0x000fca0001000000 */
[C---:B------:R-:W-:Y:S01]  /*02d0*/  FADD R15, -R2.reuse, R15 ;  /* 0x0000000f020f7221 */ /* 0x040fe20000000100 */
[C---:B------:R-:W-:Y:S01]  /*02e0*/  FADD R12, -R2.reuse, R12 ;  /* 0x0000000c020c7221 */ /* 0x040fe20000000100 */
[C---:B------:R-:W-:Y:S01]  /*02f0*/  FADD R17, -R2.reuse, R17 ;  /* 0x0000001102117221 */ /* 0x040fe20000000100 */
[----:B------:R-:W-:Y:S01]  /*0300*/  FADD R19, -R2, R19 ;  /* 0x0000001302137221 */ /* 0x000fe20000000100 */
[----:B------:R-:W-:Y:S01]  /*0310*/  FMUL R15, R15, 1.4426950216293334961 ;  /* 0x3fb8aa3b0f0f7820 */ /* 0x000fe20000400000 */
[----:B------:R-:W-:Y:S01]  /*0320*/  FMUL R12, R12, 1.4426950216293334961 ;  /* 0x3fb8aa3b0c0c7820 */ /* 0x000fe20000400000 */
[----:B------:R-:W-:Y:S01]  /*0330*/  FMUL R17, R17, 1.4426950216293334961 ;  /* 0x3fb8aa3b11117820 */ /* 0x000fe20000400000 */
[----:B------:R-:W-:Y:S01]  /*0340*/  FADD R3, -R2, R3 ;  /* 0x0000000302037221 */ /* 0x000fe20000000100 */
[----:B------:R-:W-:Y:S01]  /*0350*/  FMUL R19, R19, 1.4426950216293334961 ;  /* 0x3fb8aa3b13137820 */ /* 0x000fe20000400000 */
[----:B------:R-:W-:Y:S01]  /*0360*/  FSETP.GEU.AND P1, PT, R15, -126, PT ;  /* 0xc2fc00000f00780b */ /* 0x000fe20003f2e000 */
[----:B------:R1:W-:Y:S01]  /*0370*/  @!P0 STG.E desc[UR4][R4.64], R2 ;  /* 0x0000000204008986 */ /* 0x0003e2000c101904 */
[----:B------:R-:W-:Y:S01]  /*0380*/  FSETP.GEU.AND P2, PT, R12, -126, PT ;  /* 0xc2fc00000c00780b */ /* 0x000fe20003f4e000 */
[----:B------:R-:W-:Y:S01]  /*0390*/  FMUL R8, R3, 1.4426950216293334961 ;  /* 0x3fb8aa3b03087820 */ /* 0x000fe20000400000 */
[----:B------:R-:W-:-:S02]  /*03a0*/  FSETP.GEU.AND P3, PT, R17, -126, PT ;  /* 0xc2fc00001100780b */ /* 0x000fc40003f6e000 */
[----:B------:R-:W-:Y:S02]  /*03b0*/  FSETP.GEU.AND P4, PT, R19, -126, PT ;  /* 0xc2fc00001300780b */ /* 0x000fe40003f8e000 */
[----:B------:R-:W-:-:S05]  /*03c0*/  FSETP.GEU.AND P5, PT, R8, -126, PT ;  /* 0xc2fc00000800780b */ /* 0x000fca0003fae000 */
[----:B------:R-:W-:Y:S02]  /*03d0*/  @!P1 FMUL R15, R15, 0.5 ;  /* 0x3f0000000f0f9820 */ /* 0x000fe40000400000 */
[----:B------:R-:W-:Y:S02]  /*03e0*/  @!P2 FMUL R12, R12, 0.5 ;  /* 0x3f0000000c0ca820 */ /* 0x000fe40000400000 */
[----:B------:R-:W-:Y:S02]  /*03f0*/  @!P3 FMUL R17, R17, 0.5 ;  /* 0x3f0000001111b820 */ /* 0x000fe40000400000 */
[----:B------:R-:W2:Y:S01]  /*0400*/  MUFU.EX2 R15, R15 ;  /* 0x0000000f000f7308 */ /* 0x000ea20000000800 */
[----:B------:R-:W-:Y:S01]  /*0410*/  @!P4 FMUL R19, R19, 0.5 ;  /* 0x3f0000001313c820 */ /* 0x000fe20000400000 */
[----:B------:R-:W-:-:S06]  /*0420*/  @!P5 FMUL R8, R8, 0.5 ;  /* 0x3f0000000808d820 */ /* 0x000fcc0000400000 */
[----:B------:R-:W3:Y:S01]  /*0430*/  MUFU.EX2 R12, R12 ;  /* 0x0000000c000c7308 */ /* 0x000ee20000000800 */
[----:B--2---:R-:W-:-:S07]  /*0440*/  @!P1 FMUL R15, R15, R15 ;  /* 0x0000000f0f0f9220 */ /* 0x004fce0000400000 */
[----:B------:R-:W2:Y:S01]  /*0450*/  MUFU.EX2 R3, R17 ;  /* 0x0000001100037308 */ /* 0x000ea20000000800 */
[----:B---3--:R-:W-:-:S07]  /*0460*/  @!P2 FMUL R12, R12, R12 ;  /* 0x0000000c0c0ca220 */ /* 0x008fce0000400000 */
[----:B------:R-:W3:Y:S01]  /*0470*/  MUFU.EX2 R9, R19 ;  /* 0x0000001300097308 */ /* 0x000ee20000000800 */
[----:B------:R-:W-:Y:S01]  /*0480*/  FADD R12, R15, R12 ;  /* 0x0000000c0f0c7221 */ /* 0x000fe20000000000 */
[----:B--2---:R-:W-:-:S06]  /*0490*/  @!P3 FMUL R3, R3, R3 ;  /* 0x000000030303b220 */ /* 0x004fcc0000400000 */
[----:B------:R-:W2:Y:S01]  /*04a0*/  MUFU.EX2 R11, R8 ;  /* 0x00000008000b7308 */ /* 0x000ea20000000800 */
[----:B------:R-:W-:Y:S01]  /*04b0*/  FADD R12, R12, R3 ;  /* 0x000000030c0c7221 */ /* 0x000fe20000000000 */
[----:B---3--:R-:W-:-:S04]  /*04c0*/  @!P4 FMUL R9, R9, R9 ;  /* 0x000000090909c220 */ /* 0x008fc80000400000 */
[----:B------:R-:W-:Y:S01]  /*04d0*/  FADD R12, R12, R9 ;  /* 0x000000090c0c7221 */ /* 0x000fe20000000000 */
[----:B--2---:R-:W-:-:S04]  /*04e0*/  @!P5 FMUL R11, R11, R11 ;  /* 0x0000000b0b0bd220 */ /* 0x004fc80000400000 */
[----:B------:R-:W-:Y:S01]  /*04f0*/  FADD R11, R12, R11 ;  /* 0x0000000b0c0b7221 */ /* 0x000fe20000000000 */
[----:B-1----:R-:W-:Y:S06]  /*0500*/  @P0 EXIT ;  /* 0x000000000000094d */ /* 0x002fec0003800000 */
[----:B------:R-:W-:Y:S01]  /*0510*/  STG.E desc[UR4][R6.64], R11 ;  /* 0x0000000b06007986 */ /* 0x000fe2000c101904 */
[----:B------:R-:W-:Y:S05]  /*0520*/  EXIT ;  /* 0x000000000000794d */ /* 0x000fea0003800000 */
.L_x_0:
[----:B------:R-:W-:-:S00]  /*0530*/  BRA `(.L_x_0) ;  /* 0xfffffffc00fc7947 */ /* 0x000fc0000383ffff */
[----:B------:R-:W-:-:S00]  /*0540*/  NOP ;  /* 0x0000000000007918 */ /* 0x000fc00000000000 */
        /* <DEDUP_REMOVED lines=11> */
.L_x_1:


//--------------------- .nv.constant0.triton_poi_fused__softmax_5 --------------------------
	.section	.nv.constant0.triton_poi_fused__softmax_5,"a",@progbits
	.sectionflags	@""
	.align	4
.nv.constant0.triton_poi_fused__softmax_5:
	.zero		556
